//
// Generated by NVIDIA NVVM Compiler
//
// Compiler Build ID: CL-36424714
// Cuda compilation tools, release 13.0, V13.0.88
// Based on NVVM 20.0.0
//

.version 9.0
.target sm_100
.address_size 64

	// .globl	_Z25findMinWithRaceConditionsPKiiPi
.extern .func  (.param .b32 func_retval0) vprintf
(
	.param .b64 vprintf_param_0,
	.param .b64 vprintf_param_1
)
;
.global .align 1 .b8 $str[31] = {84, 104, 114, 101, 97, 100, 32, 37, 100, 32, 117, 112, 100, 97, 116, 101, 100, 32, 100, 95, 109, 105, 110, 32, 116, 111, 32, 37, 100, 10};

.visible .entry _Z25findMinWithRaceConditionsPKiiPi(
	.param .u64 .ptr .align 1 _Z25findMinWithRaceConditionsPKiiPi_param_0,
	.param .u32 _Z25findMinWithRaceConditionsPKiiPi_param_1,
	.param .u64 .ptr .align 1 _Z25findMinWithRaceConditionsPKiiPi_param_2
)
{
	.local .align 8 .b8 	__local_depot0[8];
	.reg .b64 	%SP;
	.reg .b64 	%SPL;
	.reg .pred 	%p<3>;
	.reg .b32 	%r<10>;
	.reg .b64 	%rd<11>;

	mov.u64 	%SPL, __local_depot0;
	cvta.local.u64 	%SP, %SPL;
	ld.param.u64 	%rd2, [_Z25findMinWithRaceConditionsPKiiPi_param_0];
	ld.param.u32 	%r3, [_Z25findMinWithRaceConditionsPKiiPi_param_1];
	ld.param.u64 	%rd3, [_Z25findMinWithRaceConditionsPKiiPi_param_2];
	cvta.to.global.u64 	%rd1, %rd3;
	mov.u32 	%r4, %tid.x;
	mov.u32 	%r5, %ctaid.x;
	mov.u32 	%r6, %ntid.x;
	mad.lo.s32 	%r1, %r5, %r6, %r4;
	setp.ge.s32 	%p1, %r1, %r3;
	@%p1 bra 	$L__BB0_3;
	cvta.to.global.u64 	%rd4, %rd2;
	mul.wide.s32 	%rd5, %r1, 4;
	add.s64 	%rd6, %rd4, %rd5;
	ld.global.u32 	%r2, [%rd6];
	ld.global.u32 	%r7, [%rd1];
	setp.ge.s32 	%p2, %r2, %r7;
	@%p2 bra 	$L__BB0_3;
	st.global.u32 	[%rd1], %r2;
	add.u64 	%rd7, %SP, 0;
	add.u64 	%rd8, %SPL, 0;
	st.local.v2.u32 	[%rd8], {%r1, %r2};
	mov.u64 	%rd9, $str;
	cvta.global.u64 	%rd10, %rd9;
	{ // callseq 0, 0
	.param .b64 param0;
	st.param.b64 	[param0], %rd10;
	.param .b64 param1;
	st.param.b64 	[param1], %rd7;
	.param .b32 retval0;
	call.uni (retval0), 
	vprintf, 
	(
	param0, 
	param1
	);
	ld.param.b32 	%r8, [retval0];
	} // callseq 0
$L__BB0_3:
	ret;

}


// ===== COMPILED SASS (sm_100) =====

	.target	sm_100

	.elftype	@"ET_EXEC"


//--------------------- .note.nv.tkinfo           --------------------------
	.section	.note.nv.tkinfo,"",@"SHT_NOTE"
	.sectionflags	@"SHF_NOTE_NV_TKINFO"
	.tkinfo
        /*0018*/ 	.word	0x00000002
        /*0030*/ 	.string	""
        /*0030*/ 	.string	"ptxas"
        /*0030*/ 	.string	"Cuda compilation tools, release 13.0, V13.0.88"
        /*0030*/ 	.string	"Build cuda_13.0.r13.0/compiler.36424714_0"
        /*0030*/ 	.string	"-arch sm_100 -m 64 "



//--------------------- .note.nv.cuinfo           --------------------------
	.section	.note.nv.cuinfo,"",@"SHT_NOTE"
	.sectionflags	@"SHF_NOTE_NV_CUINFO"
        /*0018*/ 	.short	0x0002
        /*001a*/ 	.short	0x0064
        /*001c*/ 	.short	0x0082
	.zero		2


//--------------------- .nv.info                  --------------------------
	.section	.nv.info,"",@"SHT_CUDA_INFO"
	.align	4


	//----- nvinfo : EIATTR_REGCOUNT
	.align		4
        /*0000*/ 	.byte	0x04, 0x2f
        /*0002*/ 	.short	(.L_2 - .L_1)
	.align		4
.L_1:
        /*0004*/ 	.word	index@(_Z25findMinWithRaceConditionsPKiiPi)
        /*0008*/ 	.word	0x00000018


	//----- nvinfo : EIATTR_FRAME_SIZE
	.align		4
.L_2:
        /*000c*/ 	.byte	0x04, 0x11
        /*000e*/ 	.short	(.L_4 - .L_3)
	.align		4
.L_3:
        /*0010*/ 	.word	index@(_Z25findMinWithRaceConditionsPKiiPi)
        /*0014*/ 	.word	0x00000008


	//----- nvinfo : EIATTR_MIN_STACK_SIZE
	.align		4
.L_4:
        /*0018*/ 	.byte	0x04, 0x12
        /*001a*/ 	.short	(.L_6 - .L_5)
	.align		4
.L_5:
        /*001c*/ 	.word	index@(_Z25findMinWithRaceConditionsPKiiPi)
        /*0020*/ 	.word	0x00000008
.L_6:


//--------------------- .nv.compat                --------------------------
	.section	.nv.compat,"",@"SHT_CUDA_COMPAT_INFO"
	.align	4
        /*0000*/ 	.byte	0x02, 0x09, 0x00, 0x00, 0x02, 0x02, 0x01, 0x00, 0x02, 0x05, 0x05, 0x00, 0x03, 0x07, 0x01, 0x01
        /*0010*/ 	.byte	0x02, 0x03, 0x00, 0x00, 0x02, 0x06, 0x01, 0x00, 0x04, 0x0b, 0x08, 0x00, 0x09, 0x00, 0x00, 0x00
        /*0020*/ 	.byte	0x00, 0x00, 0x00, 0x00


//--------------------- .nv.info._Z25findMinWithRaceConditionsPKiiPi --------------------------
	.section	.nv.info._Z25findMinWithRaceConditionsPKiiPi,"",@"SHT_CUDA_INFO"
	.sectionflags	@""
	.align	4


	//----- nvinfo : EIATTR_CUDA_API_VERSION
	.align		4
        /*0000*/ 	.byte	0x04, 0x37
        /*0002*/ 	.short	(.L_8 - .L_7)
.L_7:
        /*0004*/ 	.word	0x00000082


	//----- nvinfo : EIATTR_KPARAM_INFO
	.align		4
.L_8:
        /*0008*/ 	.byte	0x04, 0x17
        /*000a*/ 	.short	(.L_10 - .L_9)
.L_9:
        /*000c*/ 	.word	0x00000000
        /*0010*/ 	.short	0x0002
        /*0012*/ 	.short	0x0010
        /*0014*/ 	.byte	0x00, 0xf5, 0x21, 0x00


	//----- nvinfo : EIATTR_KPARAM_INFO
	.align		4
.L_10:
        /*0018*/ 	.byte	0x04, 0x17
        /*001a*/ 	.short	(.L_12 - .L_11)
.L_11:
        /*001c*/ 	.word	0x00000000
        /*0020*/ 	.short	0x0001
        /*0022*/ 	.short	0x0008
        /*0024*/ 	.byte	0x00, 0xf0, 0x11, 0x00


	//----- nvinfo : EIATTR_KPARAM_INFO
	.align		4
.L_12:
        /*0028*/ 	.byte	0x04, 0x17
        /*002a*/ 	.short	(.L_14 - .L_13)
.L_13:
        /*002c*/ 	.word	0x00000000
        /*0030*/ 	.short	0x0000
        /*0032*/ 	.short	0x0000
        /*0034*/ 	.byte	0x00, 0xf5, 0x21, 0x00


	//----- nvinfo : EIATTR_SPARSE_MMA_MASK
	.align		4
.L_14:
        /*0038*/ 	.byte	0x03, 0x50
        /*003a*/ 	.short	0x0000


	//----- nvinfo : EIATTR_MAXREG_COUNT
	.align		4
        /*003c*/ 	.byte	0x03, 0x1b
        /*003e*/ 	.short	0x00ff


	//----- nvinfo : EIATTR_EXTERNS
	.align		4
        /*0040*/ 	.byte	0x04, 0x0f
        /*0042*/ 	.short	(.L_16 - .L_15)


	//   ....[0]....
	.align		4
.L_15:
        /*0044*/ 	.word	index@(vprintf)


	//----- nvinfo : EIATTR_MERCURY_ISA_VERSION
	.align		4
.L_16:
        /*0048*/ 	.byte	0x03, 0x5f
        /*004a*/ 	.short	0x0101


	//----- nvinfo : EIATTR_VRC_CTA_INIT_COUNT
	.align		4
        /*004c*/ 	.byte	0x02, 0x4a
	.zero		1
	.zero		1


	//----- nvinfo : EIATTR_SYSCALL_OFFSETS
	.align		4
        /*0050*/ 	.byte	0x04, 0x46
        /*0052*/ 	.short	(.L_18 - .L_17)


	//   ....[0]....
.L_17:
        /*0054*/ 	.word	0x000001d0


	//----- nvinfo : EIATTR_EXIT_INSTR_OFFSETS
	.align		4
.L_18:
        /*0058*/ 	.byte	0x04, 0x1c
        /*005a*/ 	.short	(.L_20 - .L_19)


	//   ....[0]....
.L_19:
        /*005c*/ 	.word	0x000000c0


	//   ....[1]....
        /*0060*/ 	.word	0x00000140


	//   ....[2]....
        /*0064*/ 	.word	0x000001e0


	//----- nvinfo : EIATTR_CRS_STACK_SIZE
	.align		4
.L_20:
        /*0068*/ 	.byte	0x04, 0x1e
        /*006a*/ 	.short	(.L_22 - .L_21)
.L_21:
        /*006c*/ 	.word	0x00000000


	//----- nvinfo : EIATTR_CBANK_PARAM_SIZE
	.align		4
.L_22:
        /*0070*/ 	.byte	0x03, 0x19
        /*0072*/ 	.short	0x0018


	//----- nvinfo : EIATTR_PARAM_CBANK
	.align		4
        /*0074*/ 	.byte	0x04, 0x0a
        /*0076*/ 	.short	(.L_24 - .L_23)
	.align		4
.L_23:
        /*0078*/ 	.word	index@(.nv.constant0._Z25findMinWithRaceConditionsPKiiPi)
        /*007c*/ 	.short	0x0380
        /*007e*/ 	.short	0x0018


	//----- nvinfo : EIATTR_SW_WAR
	.align		4
.L_24:
        /*0080*/ 	.byte	0x04, 0x36
        /*0082*/ 	.short	(.L_26 - .L_25)
.L_25:
        /*0084*/ 	.word	0x00000008
.L_26:


//--------------------- .nv.callgraph             --------------------------
	.section	.nv.callgraph,"",@"SHT_CUDA_CALLGRAPH"
	.align	4
	.sectionentsize	8
	.align		4
        /*0000*/ 	.word	0x00000000
	.align		4
        /*0004*/ 	.word	0xffffffff
	.align		4
        /*0008*/ 	.word	index@(_Z25findMinWithRaceConditionsPKiiPi)
	.align		4
        /*000c*/ 	.word	index@(vprintf)
	.align		4
        /*0010*/ 	.word	0x00000000
	.align		4
        /*0014*/ 	.word	0xfffffffe
	.align		4
        /*0018*/ 	.word	0x00000000
	.align		4
        /*001c*/ 	.word	0xfffffffd
	.align		4
        /*0020*/ 	.word	0x00000000
	.align		4
        /*0024*/ 	.word	0xfffffffc


//--------------------- .nv.constant4             --------------------------
	.section	.nv.constant4,"a",@progbits
	.align	8
	.align		8
.nv.constant4:
        /*0000*/ 	.dword	vprintf
	.align		8
        /*0008*/ 	.dword	$str


//--------------------- .text._Z25findMinWithRaceConditionsPKiiPi --------------------------
	.section	.text._Z25findMinWithRaceConditionsPKiiPi,"ax",@progbits
	.align	128
        .global         _Z25findMinWithRaceConditionsPKiiPi
        .type           _Z25findMinWithRaceConditionsPKiiPi,@function
        .size           _Z25findMinWithRaceConditionsPKiiPi,(.L_x_2 - _Z25findMinWithRaceConditionsPKiiPi)
        .other          _Z25findMinWithRaceConditionsPKiiPi,@"STO_CUDA_ENTRY STV_DEFAULT"
_Z25findMinWithRaceConditionsPKiiPi:
.text._Z25findMinWithRaceConditionsPKiiPi:
[----:B------:R-:W0:Y:S01]  /*0000*/  LDC R1, c[0x0][0x37c] ;  /* 0x0000df00ff017b82 */ /* 0x000e220000000800 */
[----:B------:R-:W1:Y:S01]  /*0010*/  S2R R2, SR_TID.X ;  /* 0x0000000000027919 */ /* 0x000e620000002100 */
[----:B------:R-:W2:Y:S06]  /*0020*/  LDCU UR5, c[0x0][0x2fc] ;  /* 0x00005f80ff0577ac */ /* 0x000eac0008000800 */
[----:B------:R-:W1:Y:S01]  /*0030*/  S2UR UR6, SR_CTAID.X ;  /* 0x00000000000679c3 */ /* 0x000e620000002500 */
[----:B0-----:R-:W-:Y:S01]  /*0040*/  VIADD R1, R1, 0xfffffff8 ;  /* 0xfffffff801017836 */ /* 0x001fe20000000000 */
[----:B------:R-:W0:Y:S01]  /*0050*/  LDCU UR7, c[0x0][0x388] ;  /* 0x00007100ff0777ac */ /* 0x000e220008000800 */
[----:B------:R-:W3:Y:S05]  /*0060*/  LDCU UR4, c[0x0][0x2f8] ;  /* 0x00005f00ff0477ac */ /* 0x000eea0008000800 */
[----:B------:R-:W1:Y:S01]  /*0070*/  LDC R3, c[0x0][0x360] ;  /* 0x0000d800ff037b82 */ /* 0x000e620000000800 */
[----:B---3--:R-:W-:-:S05]  /*0080*/  IADD3 R6, P1, PT, R1, UR4, RZ ;  /* 0x0000000401067c10 */ /* 0x008fca000ff3e0ff */
[----:B--2---:R-:W-:Y:S02]  /*0090*/  IMAD.X R7, RZ, RZ, UR5, P1 ;  /* 0x00000005ff077e24 */ /* 0x004fe400088e06ff */
[----:B-1----:R-:W-:-:S05]  /*00a0*/  IMAD R2, R3, UR6, R2 ;  /* 0x0000000603027c24 */ /* 0x002fca000f8e0202 */
[----:B0-----:R-:W-:-:S13]  /*00b0*/  ISETP.GE.AND P0, PT, R2, UR7, PT ;  /* 0x0000000702007c0c */ /* 0x001fda000bf06270 */
[----:B------:R-:W-:Y:S05]  /*00c0*/  @P0 EXIT ;  /* 0x000000000000094d */ /* 0x000fea0003800000 */
[----:B------:R-:W0:Y:S01]  /*00d0*/  LDC.64 R4, c[0x0][0x380] ;  /* 0x0000e000ff047b82 */ /* 0x000e220000000a00 */
[----:B------:R-:W1:Y:S07]  /*00e0*/  LDCU.64 UR4, c[0x0][0x358] ;  /* 0x00006b00ff0477ac */ /* 0x000e6e0008000a00 */
[----:B------:R-:W2:Y:S01]  /*00f0*/  LDC.64 R8, c[0x0][0x390] ;  /* 0x0000e400ff087b82 */ /* 0x000ea20000000a00 */
[----:B0-----:R-:W-:-:S05]  /*0100*/  IMAD.WIDE R4, R2, 0x4, R4 ;  /* 0x0000000402047825 */ /* 0x001fca00078e0204 */
[----:B-1----:R-:W3:Y:S04]  /*0110*/  LDG.E R3, desc[UR4][R4.64] ;  /* 0x0000000404037981 */ /* 0x002ee8000c1e1900 */
[----:B--2---:R-:W3:Y:S02]  /*0120*/  LDG.E R0, desc[UR4][R8.64] ;  /* 0x0000000408007981 */ /* 0x004ee4000c1e1900 */
[----:B---3--:R-:W-:-:S13]  /*0130*/  ISETP.GE.AND P0, PT, R3, R0, PT ;  /* 0x000000000300720c */ /* 0x008fda0003f06270 */
[----:B------:R-:W-:Y:S05]  /*0140*/  @P0 EXIT ;  /* 0x000000000000094d */ /* 0x000fea0003800000 */
[----:B------:R-:W-:Y:S01]  /*0150*/  MOV R0, 0x0 ;  /* 0x0000000000007802 */ /* 0x000fe20000000f00 */
[----:B------:R0:W-:Y:S01]  /*0160*/  STG.E desc[UR4][R8.64], R3 ;  /* 0x0000000308007986 */ /* 0x0001e2000c101904 */
[----:B------:R-:W1:Y:S02]  /*0170*/  LDCU.64 UR6, c[0x4][0x8] ;  /* 0x01000100ff0677ac */ /* 0x000e640008000a00 */
[----:B------:R0:W2:Y:S01]  /*0180*/  LDC.64 R10, c[0x4][R0] ;  /* 0x01000000000a7b82 */ /* 0x0000a20000000a00 */
[----:B------:R0:W-:Y:S01]  /*0190*/  STL.64 [R1], R2 ;  /* 0x0000000201007387 */ /* 0x0001e20000100a00 */
[----:B-1----:R-:W-:Y:S01]  /*01a0*/  MOV R4, UR6 ;  /* 0x0000000600047c02 */ /* 0x002fe20008000f00 */
[----:B0-----:R-:W-:-:S07]  /*01b0*/  IMAD.U32 R5, RZ, RZ, UR7 ;  /* 0x00000007ff057e24 */ /* 0x001fce000f8e00ff */
[----:B------:R-:W-:-:S07]  /*01c0*/  LEPC R20, `(.L_x_0) ;  /* 0x000000001014794e */ /* 0x000fce0000000000 */
[----:B--2---:R-:W-:Y:S05]  /*01d0*/  CALL.ABS.NOINC R10 ;  /* 0x000000000a007343 */ /* 0x004fea0003c00000 */
.L_x_0:
[----:B------:R-:W-:Y:S05]  /*01e0*/  EXIT ;  /* 0x000000000000794d */ /* 0x000fea0003800000 */
.L_x_1:
[----:B------:R-:W-:-:S00]  /*01f0*/  BRA `(.L_x_1) ;  /* 0xfffffffc00fc7947 */ /* 0x000fc0000383ffff */
[----:B------:R-:W-:-:S00]  /*0200*/  NOP ;  /* 0x0000000000007918 */ /* 0x000fc00000000000 */
[----:B------:R-:W-:-:S00]  /*0210*/  NOP ;  /* 0x0000000000007918 */ /* 0x000fc00000000000 */
[----:B------:R-:W-:-:S00]  /*0220*/  NOP ;  /* 0x0000000000007918 */ /* 0x000fc00000000000 */
[----:B------:R-:W-:-:S00]  /*0230*/  NOP ;  /* 0x0000000000007918 */ /* 0x000fc00000000000 */
[----:B------:R-:W-:-:S00]  /*0240*/  NOP ;  /* 0x0000000000007918 */ /* 0x000fc00000000000 */
[----:B------:R-:W-:-:S00]  /*0250*/  NOP ;  /* 0x0000000000007918 */ /* 0x000fc00000000000 */
[----:B------:R-:W-:-:S00]  /*0260*/  NOP ;  /* 0x0000000000007918 */ /* 0x000fc00000000000 */
[----:B------:R-:W-:-:S00]  /*0270*/  NOP ;  /* 0x0000000000007918 */ /* 0x000fc00000000000 */
.L_x_2:


//--------------------- .nv.global.init           --------------------------
	.section	.nv.global.init,"aw",@progbits
.nv.global.init:
	.type		$str,@object
	.size		$str,(.L_0 - $str)
$str:
        /*0000*/ 	.byte	0x54, 0x68, 0x72, 0x65, 0x61, 0x64, 0x20, 0x25, 0x64, 0x20, 0x75, 0x70, 0x64, 0x61, 0x74, 0x65
        /*0010*/ 	.byte	0x64, 0x20, 0x64, 0x5f, 0x6d, 0x69, 0x6e, 0x20, 0x74, 0x6f, 0x20, 0x25, 0x64, 0x0a, 0x00
.L_0:


//--------------------- .nv.shared.reserved.0     --------------------------
	.section	.nv.shared.reserved.0,"aw",@nobits
	.weak		__nv_reservedSMEM_offset_0_alias
	.size		__nv_reservedSMEM_offset_0_alias, 0, 64
	.other		__nv_reservedSMEM_offset_0_alias,@"STO_CUDA_RESERVED_SHARED STV_DEFAULT"
__nv_reservedSMEM_offset_0_alias:
	.zero		0
	.zero		64


//--------------------- .nv.constant0._Z25findMinWithRaceConditionsPKiiPi --------------------------
	.section	.nv.constant0._Z25findMinWithRaceConditionsPKiiPi,"a",@progbits
	.sectionflags	@""
	.align	4
.nv.constant0._Z25findMinWithRaceConditionsPKiiPi:
	.zero		920


//--------------------- SYMBOLS --------------------------

	.type		.nv.reservedSmem.offset0,@object
	.size		.nv.reservedSmem.offset0,0x4
	.type		vprintf,@function
